//
// Generated by NVIDIA NVVM Compiler
//
// Compiler Build ID: CL-36424714
// Cuda compilation tools, release 13.0, V13.0.88
// Based on NVVM 20.0.0
//

.version 9.0
.target sm_100
.address_size 64

	// .globl	_Z10copyStringPcS_i

.visible .entry _Z10copyStringPcS_i(
	.param .u64 .ptr .align 1 _Z10copyStringPcS_i_param_0,
	.param .u64 .ptr .align 1 _Z10copyStringPcS_i_param_1,
	.param .u32 _Z10copyStringPcS_i_param_2
)
{
	.reg .pred 	%p<2>;
	.reg .b16 	%rs<2>;
	.reg .b32 	%r<12>;
	.reg .b64 	%rd<9>;

	ld.param.u64 	%rd1, [_Z10copyStringPcS_i_param_0];
	ld.param.u64 	%rd2, [_Z10copyStringPcS_i_param_1];
	ld.param.u32 	%r2, [_Z10copyStringPcS_i_param_2];
	mov.u32 	%r3, %ctaid.x;
	mov.u32 	%r4, %ntid.x;
	mov.u32 	%r5, %tid.x;
	mad.lo.s32 	%r1, %r3, %r4, %r5;
	shl.b32 	%r6, %r2, 2;
	setp.ge.s32 	%p1, %r1, %r6;
	@%p1 bra 	$L__BB0_2;
	cvta.to.global.u64 	%rd3, %rd1;
	cvta.to.global.u64 	%rd4, %rd2;
	shr.s32 	%r7, %r1, 31;
	shr.u32 	%r8, %r7, 30;
	add.s32 	%r9, %r1, %r8;
	and.b32  	%r10, %r9, -4;
	sub.s32 	%r11, %r1, %r10;
	cvt.s64.s32 	%rd5, %r11;
	add.s64 	%rd6, %rd3, %rd5;
	ld.global.u8 	%rs1, [%rd6];
	cvt.s64.s32 	%rd7, %r1;
	add.s64 	%rd8, %rd4, %rd7;
	st.global.u8 	[%rd8], %rs1;
$L__BB0_2:
	ret;

}


// ===== COMPILED SASS (sm_100) =====

	.target	sm_100

	.elftype	@"ET_EXEC"


//--------------------- .note.nv.tkinfo           --------------------------
	.section	.note.nv.tkinfo,"",@"SHT_NOTE"
	.sectionflags	@"SHF_NOTE_NV_TKINFO"
	.tkinfo
        /*0018*/ 	.word	0x00000002
        /*0030*/ 	.string	""
        /*0030*/ 	.string	"ptxas"
        /*0030*/ 	.string	"Cuda compilation tools, release 13.0, V13.0.88"
        /*0030*/ 	.string	"Build cuda_13.0.r13.0/compiler.36424714_0"
        /*0030*/ 	.string	"-arch sm_100 -m 64 "



//--------------------- .note.nv.cuinfo           --------------------------
	.section	.note.nv.cuinfo,"",@"SHT_NOTE"
	.sectionflags	@"SHF_NOTE_NV_CUINFO"
        /*0018*/ 	.short	0x0002
        /*001a*/ 	.short	0x0064
        /*001c*/ 	.short	0x0082
	.zero		2


//--------------------- .nv.info                  --------------------------
	.section	.nv.info,"",@"SHT_CUDA_INFO"
	.align	4


	//----- nvinfo : EIATTR_REGCOUNT
	.align		4
        /*0000*/ 	.byte	0x04, 0x2f
        /*0002*/ 	.short	(.L_1 - .L_0)
	.align		4
.L_0:
        /*0004*/ 	.word	index@(_Z10copyStringPcS_i)
        /*0008*/ 	.word	0x00000008


	//----- nvinfo : EIATTR_FRAME_SIZE
	.align		4
.L_1:
        /*000c*/ 	.byte	0x04, 0x11
        /*000e*/ 	.short	(.L_3 - .L_2)
	.align		4
.L_2:
        /*0010*/ 	.word	index@(_Z10copyStringPcS_i)
        /*0014*/ 	.word	0x00000000


	//----- nvinfo : EIATTR_MIN_STACK_SIZE
	.align		4
.L_3:
        /*0018*/ 	.byte	0x04, 0x12
        /*001a*/ 	.short	(.L_5 - .L_4)
	.align		4
.L_4:
        /*001c*/ 	.word	index@(_Z10copyStringPcS_i)
        /*0020*/ 	.word	0x00000000
.L_5:


//--------------------- .nv.compat                --------------------------
	.section	.nv.compat,"",@"SHT_CUDA_COMPAT_INFO"
	.align	4
        /*0000*/ 	.byte	0x02, 0x09, 0x00, 0x00, 0x02, 0x02, 0x01, 0x00, 0x02, 0x05, 0x05, 0x00, 0x03, 0x07, 0x01, 0x01
        /*0010*/ 	.byte	0x02, 0x03, 0x00, 0x00, 0x02, 0x06, 0x01, 0x00, 0x04, 0x0b, 0x08, 0x00, 0x09, 0x00, 0x00, 0x00
        /*0020*/ 	.byte	0x00, 0x00, 0x00, 0x00


//--------------------- .nv.info._Z10copyStringPcS_i --------------------------
	.section	.nv.info._Z10copyStringPcS_i,"",@"SHT_CUDA_INFO"
	.sectionflags	@""
	.align	4


	//----- nvinfo : EIATTR_CUDA_API_VERSION
	.align		4
        /*0000*/ 	.byte	0x04, 0x37
        /*0002*/ 	.short	(.L_7 - .L_6)
.L_6:
        /*0004*/ 	.word	0x00000082


	//----- nvinfo : EIATTR_KPARAM_INFO
	.align		4
.L_7:
        /*0008*/ 	.byte	0x04, 0x17
        /*000a*/ 	.short	(.L_9 - .L_8)
.L_8:
        /*000c*/ 	.word	0x00000000
        /*0010*/ 	.short	0x0002
        /*0012*/ 	.short	0x0010
        /*0014*/ 	.byte	0x00, 0xf0, 0x11, 0x00


	//----- nvinfo : EIATTR_KPARAM_INFO
	.align		4
.L_9:
        /*0018*/ 	.byte	0x04, 0x17
        /*001a*/ 	.short	(.L_11 - .L_10)
.L_10:
        /*001c*/ 	.word	0x00000000
        /*0020*/ 	.short	0x0001
        /*0022*/ 	.short	0x0008
        /*0024*/ 	.byte	0x00, 0xf5, 0x21, 0x00


	//----- nvinfo : EIATTR_KPARAM_INFO
	.align		4
.L_11:
        /*0028*/ 	.byte	0x04, 0x17
        /*002a*/ 	.short	(.L_13 - .L_12)
.L_12:
        /*002c*/ 	.word	0x00000000
        /*0030*/ 	.short	0x0000
        /*0032*/ 	.short	0x0000
        /*0034*/ 	.byte	0x00, 0xf5, 0x21, 0x00


	//----- nvinfo : EIATTR_SPARSE_MMA_MASK
	.align		4
.L_13:
        /*0038*/ 	.byte	0x03, 0x50
        /*003a*/ 	.short	0x0000


	//----- nvinfo : EIATTR_MAXREG_COUNT
	.align		4
        /*003c*/ 	.byte	0x03, 0x1b
        /*003e*/ 	.short	0x00ff


	//----- nvinfo : EIATTR_MERCURY_ISA_VERSION
	.align		4
        /*0040*/ 	.byte	0x03, 0x5f
        /*0042*/ 	.short	0x0101


	//----- nvinfo : EIATTR_VRC_CTA_INIT_COUNT
	.align		4
        /*0044*/ 	.byte	0x02, 0x4a
	.zero		1
	.zero		1


	//----- nvinfo : EIATTR_EXIT_INSTR_OFFSETS
	.align		4
        /*0048*/ 	.byte	0x04, 0x1c
        /*004a*/ 	.short	(.L_15 - .L_14)


	//   ....[0]....
.L_14:
        /*004c*/ 	.word	0x00000080


	//   ....[1]....
        /*0050*/ 	.word	0x00000150


	//----- nvinfo : EIATTR_CBANK_PARAM_SIZE
	.align		4
.L_15:
        /*0054*/ 	.byte	0x03, 0x19
        /*0056*/ 	.short	0x0014


	//----- nvinfo : EIATTR_PARAM_CBANK
	.align		4
        /*0058*/ 	.byte	0x04, 0x0a
        /*005a*/ 	.short	(.L_17 - .L_16)
	.align		4
.L_16:
        /*005c*/ 	.word	index@(.nv.constant0._Z10copyStringPcS_i)
        /*0060*/ 	.short	0x0380
        /*0062*/ 	.short	0x0014


	//----- nvinfo : EIATTR_SW_WAR
	.align		4
.L_17:
        /*0064*/ 	.byte	0x04, 0x36
        /*0066*/ 	.short	(.L_19 - .L_18)
.L_18:
        /*0068*/ 	.word	0x00000008
.L_19:


//--------------------- .nv.callgraph             --------------------------
	.section	.nv.callgraph,"",@"SHT_CUDA_CALLGRAPH"
	.align	4
	.sectionentsize	8
	.align		4
        /*0000*/ 	.word	0x00000000
	.align		4
        /*0004*/ 	.word	0xffffffff
	.align		4
        /*0008*/ 	.word	0x00000000
	.align		4
        /*000c*/ 	.word	0xfffffffe
	.align		4
        /*0010*/ 	.word	0x00000000
	.align		4
        /*0014*/ 	.word	0xfffffffd
	.align		4
        /*0018*/ 	.word	0x00000000
	.align		4
        /*001c*/ 	.word	0xfffffffc


//--------------------- .text._Z10copyStringPcS_i --------------------------
	.section	.text._Z10copyStringPcS_i,"ax",@progbits
	.align	128
        .global         _Z10copyStringPcS_i
        .type           _Z10copyStringPcS_i,@function
        .size           _Z10copyStringPcS_i,(.L_x_1 - _Z10copyStringPcS_i)
        .other          _Z10copyStringPcS_i,@"STO_CUDA_ENTRY STV_DEFAULT"
_Z10copyStringPcS_i:
.text._Z10copyStringPcS_i:
[----:B------:R-:W-:Y:S01]  /*0000*/  LDC R1, c[0x0][0x37c] ;  /* 0x0000df00ff017b82 */ /* 0x000fe20000000800 */
[----:B------:R-:W0:Y:S07]  /*0010*/  S2R R3, SR_TID.X ;  /* 0x0000000000037919 */ /* 0x000e2e0000002100 */
[----:B------:R-:W0:Y:S01]  /*0020*/  S2UR UR5, SR_CTAID.X ;  /* 0x00000000000579c3 */ /* 0x000e220000002500 */
[----:B------:R-:W1:Y:S07]  /*0030*/  LDCU UR4, c[0x0][0x390] ;  /* 0x00007200ff0477ac */ /* 0x000e6e0008000800 */
[----:B------:R-:W0:Y:S01]  /*0040*/  LDC R0, c[0x0][0x360] ;  /* 0x0000d800ff007b82 */ /* 0x000e220000000800 */
[----:B-1----:R-:W-:Y:S01]  /*0050*/  USHF.L.U32 UR4, UR4, 0x2, URZ ;  /* 0x0000000204047899 */ /* 0x002fe200080006ff */
[----:B0-----:R-:W-:-:S05]  /*0060*/  IMAD R0, R0, UR5, R3 ;  /* 0x0000000500007c24 */ /* 0x001fca000f8e0203 */
[----:B------:R-:W-:-:S13]  /*0070*/  ISETP.GE.AND P0, PT, R0, UR4, PT ;  /* 0x0000000400007c0c */ /* 0x000fda000bf06270 */
[----:B------:R-:W-:Y:S05]  /*0080*/  @P0 EXIT ;  /* 0x000000000000094d */ /* 0x000fea0003800000 */
[----:B------:R-:W0:Y:S01]  /*0090*/  LDCU.128 UR8, c[0x0][0x380] ;  /* 0x00007000ff0877ac */ /* 0x000e220008000c00 */
[----:B------:R-:W-:Y:S01]  /*00a0*/  SHF.R.S32.HI R3, RZ, 0x1f, R0 ;  /* 0x0000001fff037819 */ /* 0x000fe20000011400 */
[----:B------:R-:W1:Y:S03]  /*00b0*/  LDCU.64 UR4, c[0x0][0x358] ;  /* 0x00006b00ff0477ac */ /* 0x000e660008000a00 */
[----:B------:R-:W-:-:S04]  /*00c0*/  LEA.HI R3, R3, R0, RZ, 0x2 ;  /* 0x0000000003037211 */ /* 0x000fc800078f10ff */
[----:B------:R-:W-:-:S05]  /*00d0*/  LOP3.LUT R3, R3, 0xfffffffc, RZ, 0xc0, !PT ;  /* 0xfffffffc03037812 */ /* 0x000fca00078ec0ff */
[----:B------:R-:W-:-:S05]  /*00e0*/  IMAD.IADD R3, R0, 0x1, -R3 ;  /* 0x0000000100037824 */ /* 0x000fca00078e0a03 */
[----:B0-----:R-:W-:-:S04]  /*00f0*/  IADD3 R2, P0, PT, R3, UR8, RZ ;  /* 0x0000000803027c10 */ /* 0x001fc8000ff1e0ff */
[----:B------:R-:W-:-:S06]  /*0100*/  LEA.HI.X.SX32 R3, R3, UR9, 0x1, P0 ;  /* 0x0000000903037c11 */ /* 0x000fcc00080f0eff */
[----:B-1----:R-:W2:Y:S01]  /*0110*/  LDG.E.U8 R3, desc[UR4][R2.64] ;  /* 0x0000000402037981 */ /* 0x002ea2000c1e1100 */
[----:B------:R-:W-:-:S04]  /*0120*/  IADD3 R4, P0, PT, R0, UR10, RZ ;  /* 0x0000000a00047c10 */ /* 0x000fc8000ff1e0ff */
[----:B------:R-:W-:-:S05]  /*0130*/  LEA.HI.X.SX32 R5, R0, UR11, 0x1, P0 ;  /* 0x0000000b00057c11 */ /* 0x000fca00080f0eff */
[----:B--2---:R-:W-:Y:S01]  /*0140*/  STG.E.U8 desc[UR4][R4.64], R3 ;  /* 0x0000000304007986 */ /* 0x004fe2000c101104 */
[----:B------:R-:W-:Y:S05]  /*0150*/  EXIT ;  /* 0x000000000000794d */ /* 0x000fea0003800000 */
.L_x_0:
[----:B------:R-:W-:-:S00]  /*0160*/  BRA `(.L_x_0) ;  /* 0xfffffffc00fc7947 */ /* 0x000fc0000383ffff */
[----:B------:R-:W-:-:S00]  /*0170*/  NOP ;  /* 0x0000000000007918 */ /* 0x000fc00000000000 */
        /* <DEDUP_REMOVED lines=8> */
.L_x_1:


//--------------------- .nv.shared.reserved.0     --------------------------
	.section	.nv.shared.reserved.0,"aw",@nobits
	.weak		__nv_reservedSMEM_offset_0_alias
	.size		__nv_reservedSMEM_offset_0_alias, 0, 64
	.other		__nv_reservedSMEM_offset_0_alias,@"STO_CUDA_RESERVED_SHARED STV_DEFAULT"
__nv_reservedSMEM_offset_0_alias:
	.zero		0
	.zero		64


//--------------------- .nv.constant0._Z10copyStringPcS_i --------------------------
	.section	.nv.constant0._Z10copyStringPcS_i,"a",@progbits
	.sectionflags	@""
	.align	4
.nv.constant0._Z10copyStringPcS_i:
	.zero		916


//--------------------- SYMBOLS --------------------------

	.type		.nv.reservedSmem.offset0,@object
	.size		.nv.reservedSmem.offset0,0x4
